//
// Generated by NVIDIA NVVM Compiler
//
// Compiler Build ID: CL-36424714
// Cuda compilation tools, release 13.0, V13.0.88
// Based on NVVM 20.0.0
//

.version 9.0
.target sm_100
.address_size 64

	// .globl	_Z11gemm_kernelIfLm32ELm32ELm32EEvPT_S1_S1_mmm
// _ZZ11gemm_kernelIfLm32ELm32ELm32EEvPT_S1_S1_mmmE2As has been demoted
// _ZZ11gemm_kernelIfLm32ELm32ELm32EEvPT_S1_S1_mmmE2Bs has been demoted

.visible .entry _Z11gemm_kernelIfLm32ELm32ELm32EEvPT_S1_S1_mmm(
	.param .u64 .ptr .align 1 _Z11gemm_kernelIfLm32ELm32ELm32EEvPT_S1_S1_mmm_param_0,
	.param .u64 .ptr .align 1 _Z11gemm_kernelIfLm32ELm32ELm32EEvPT_S1_S1_mmm_param_1,
	.param .u64 .ptr .align 1 _Z11gemm_kernelIfLm32ELm32ELm32EEvPT_S1_S1_mmm_param_2,
	.param .u64 _Z11gemm_kernelIfLm32ELm32ELm32EEvPT_S1_S1_mmm_param_3,
	.param .u64 _Z11gemm_kernelIfLm32ELm32ELm32EEvPT_S1_S1_mmm_param_4,
	.param .u64 _Z11gemm_kernelIfLm32ELm32ELm32EEvPT_S1_S1_mmm_param_5
)
{
	.reg .pred 	%p<3>;
	.reg .b32 	%r<24>;
	.reg .b32 	%f<105>;
	.reg .b64 	%rd<37>;
	// demoted variable
	.shared .align 4 .b8 _ZZ11gemm_kernelIfLm32ELm32ELm32EEvPT_S1_S1_mmmE2As[4096];
	// demoted variable
	.shared .align 4 .b8 _ZZ11gemm_kernelIfLm32ELm32ELm32EEvPT_S1_S1_mmmE2Bs[4096];
	ld.param.u64 	%rd18, [_Z11gemm_kernelIfLm32ELm32ELm32EEvPT_S1_S1_mmm_param_0];
	ld.param.u64 	%rd19, [_Z11gemm_kernelIfLm32ELm32ELm32EEvPT_S1_S1_mmm_param_1];
	ld.param.u64 	%rd15, [_Z11gemm_kernelIfLm32ELm32ELm32EEvPT_S1_S1_mmm_param_2];
	ld.param.u64 	%rd16, [_Z11gemm_kernelIfLm32ELm32ELm32EEvPT_S1_S1_mmm_param_4];
	ld.param.u64 	%rd17, [_Z11gemm_kernelIfLm32ELm32ELm32EEvPT_S1_S1_mmm_param_5];
	cvta.to.global.u64 	%rd1, %rd19;
	cvta.to.global.u64 	%rd2, %rd18;
	mov.u32 	%r9, %ctaid.y;
	mov.u32 	%r1, %ctaid.x;
	shl.b32 	%r10, %r9, 5;
	cvt.u64.u32 	%rd3, %r10;
	mov.u32 	%r2, %tid.x;
	and.b32  	%r11, %r2, 31;
	cvt.u64.u32 	%rd4, %r11;
	shr.u32 	%r12, %r2, 5;
	cvt.u64.u32 	%rd5, %r12;
	setp.eq.s64 	%p1, %rd17, 0;
	mov.f32 	%f104, 0f00000000;
	@%p1 bra 	$L__BB0_3;
	cvt.u32.u64 	%r14, %rd4;
	mad.lo.s64 	%rd6, %rd17, %rd5, %rd4;
	and.b32  	%r15, %r2, 992;
	or.b32  	%r16, %r15, %r14;
	shl.b32 	%r17, %r16, 2;
	mov.u32 	%r18, _ZZ11gemm_kernelIfLm32ELm32ELm32EEvPT_S1_S1_mmmE2As;
	add.s32 	%r3, %r18, %r17;
	mad.lo.s64 	%rd7, %rd16, %rd5, %rd4;
	mov.u32 	%r19, _ZZ11gemm_kernelIfLm32ELm32ELm32EEvPT_S1_S1_mmmE2Bs;
	add.s32 	%r4, %r19, %r17;
	shl.b64 	%rd8, %rd16, 7;
	shl.b32 	%r20, %r2, 2;
	and.b32  	%r21, %r20, 3968;
	add.s32 	%r5, %r18, %r21;
	shl.b32 	%r22, %r14, 2;
	add.s32 	%r6, %r19, %r22;
	mul.wide.u32 	%rd20, %r1, 128;
	add.s64 	%rd36, %rd1, %rd20;
	mul.lo.s64 	%rd21, %rd17, %rd3;
	shl.b64 	%rd22, %rd21, 2;
	add.s64 	%rd35, %rd2, %rd22;
	mov.f32 	%f104, 0f00000000;
	mov.b32 	%r23, 0;
	shl.b64 	%rd23, %rd6, 2;
	shl.b64 	%rd25, %rd7, 2;
$L__BB0_2:
	add.s64 	%rd24, %rd35, %rd23;
	ld.global.f32 	%f6, [%rd24];
	st.shared.f32 	[%r3], %f6;
	add.s64 	%rd26, %rd36, %rd25;
	ld.global.f32 	%f7, [%rd26];
	st.shared.f32 	[%r4], %f7;
	bar.sync 	0;
	add.s64 	%rd36, %rd36, %rd8;
	add.s64 	%rd35, %rd35, 128;
	ld.shared.f32 	%f8, [%r5];
	ld.shared.f32 	%f9, [%r6];
	fma.rn.f32 	%f10, %f8, %f9, %f104;
	ld.shared.f32 	%f11, [%r5+4];
	ld.shared.f32 	%f12, [%r6+128];
	fma.rn.f32 	%f13, %f11, %f12, %f10;
	ld.shared.f32 	%f14, [%r5+8];
	ld.shared.f32 	%f15, [%r6+256];
	fma.rn.f32 	%f16, %f14, %f15, %f13;
	ld.shared.f32 	%f17, [%r5+12];
	ld.shared.f32 	%f18, [%r6+384];
	fma.rn.f32 	%f19, %f17, %f18, %f16;
	ld.shared.f32 	%f20, [%r5+16];
	ld.shared.f32 	%f21, [%r6+512];
	fma.rn.f32 	%f22, %f20, %f21, %f19;
	ld.shared.f32 	%f23, [%r5+20];
	ld.shared.f32 	%f24, [%r6+640];
	fma.rn.f32 	%f25, %f23, %f24, %f22;
	ld.shared.f32 	%f26, [%r5+24];
	ld.shared.f32 	%f27, [%r6+768];
	fma.rn.f32 	%f28, %f26, %f27, %f25;
	ld.shared.f32 	%f29, [%r5+28];
	ld.shared.f32 	%f30, [%r6+896];
	fma.rn.f32 	%f31, %f29, %f30, %f28;
	ld.shared.f32 	%f32, [%r5+32];
	ld.shared.f32 	%f33, [%r6+1024];
	fma.rn.f32 	%f34, %f32, %f33, %f31;
	ld.shared.f32 	%f35, [%r5+36];
	ld.shared.f32 	%f36, [%r6+1152];
	fma.rn.f32 	%f37, %f35, %f36, %f34;
	ld.shared.f32 	%f38, [%r5+40];
	ld.shared.f32 	%f39, [%r6+1280];
	fma.rn.f32 	%f40, %f38, %f39, %f37;
	ld.shared.f32 	%f41, [%r5+44];
	ld.shared.f32 	%f42, [%r6+1408];
	fma.rn.f32 	%f43, %f41, %f42, %f40;
	ld.shared.f32 	%f44, [%r5+48];
	ld.shared.f32 	%f45, [%r6+1536];
	fma.rn.f32 	%f46, %f44, %f45, %f43;
	ld.shared.f32 	%f47, [%r5+52];
	ld.shared.f32 	%f48, [%r6+1664];
	fma.rn.f32 	%f49, %f47, %f48, %f46;
	ld.shared.f32 	%f50, [%r5+56];
	ld.shared.f32 	%f51, [%r6+1792];
	fma.rn.f32 	%f52, %f50, %f51, %f49;
	ld.shared.f32 	%f53, [%r5+60];
	ld.shared.f32 	%f54, [%r6+1920];
	fma.rn.f32 	%f55, %f53, %f54, %f52;
	ld.shared.f32 	%f56, [%r5+64];
	ld.shared.f32 	%f57, [%r6+2048];
	fma.rn.f32 	%f58, %f56, %f57, %f55;
	ld.shared.f32 	%f59, [%r5+68];
	ld.shared.f32 	%f60, [%r6+2176];
	fma.rn.f32 	%f61, %f59, %f60, %f58;
	ld.shared.f32 	%f62, [%r5+72];
	ld.shared.f32 	%f63, [%r6+2304];
	fma.rn.f32 	%f64, %f62, %f63, %f61;
	ld.shared.f32 	%f65, [%r5+76];
	ld.shared.f32 	%f66, [%r6+2432];
	fma.rn.f32 	%f67, %f65, %f66, %f64;
	ld.shared.f32 	%f68, [%r5+80];
	ld.shared.f32 	%f69, [%r6+2560];
	fma.rn.f32 	%f70, %f68, %f69, %f67;
	ld.shared.f32 	%f71, [%r5+84];
	ld.shared.f32 	%f72, [%r6+2688];
	fma.rn.f32 	%f73, %f71, %f72, %f70;
	ld.shared.f32 	%f74, [%r5+88];
	ld.shared.f32 	%f75, [%r6+2816];
	fma.rn.f32 	%f76, %f74, %f75, %f73;
	ld.shared.f32 	%f77, [%r5+92];
	ld.shared.f32 	%f78, [%r6+2944];
	fma.rn.f32 	%f79, %f77, %f78, %f76;
	ld.shared.f32 	%f80, [%r5+96];
	ld.shared.f32 	%f81, [%r6+3072];
	fma.rn.f32 	%f82, %f80, %f81, %f79;
	ld.shared.f32 	%f83, [%r5+100];
	ld.shared.f32 	%f84, [%r6+3200];
	fma.rn.f32 	%f85, %f83, %f84, %f82;
	ld.shared.f32 	%f86, [%r5+104];
	ld.shared.f32 	%f87, [%r6+3328];
	fma.rn.f32 	%f88, %f86, %f87, %f85;
	ld.shared.f32 	%f89, [%r5+108];
	ld.shared.f32 	%f90, [%r6+3456];
	fma.rn.f32 	%f91, %f89, %f90, %f88;
	ld.shared.f32 	%f92, [%r5+112];
	ld.shared.f32 	%f93, [%r6+3584];
	fma.rn.f32 	%f94, %f92, %f93, %f91;
	ld.shared.f32 	%f95, [%r5+116];
	ld.shared.f32 	%f96, [%r6+3712];
	fma.rn.f32 	%f97, %f95, %f96, %f94;
	ld.shared.f32 	%f98, [%r5+120];
	ld.shared.f32 	%f99, [%r6+3840];
	fma.rn.f32 	%f100, %f98, %f99, %f97;
	ld.shared.f32 	%f101, [%r5+124];
	ld.shared.f32 	%f102, [%r6+3968];
	fma.rn.f32 	%f104, %f101, %f102, %f100;
	bar.sync 	0;
	add.s32 	%r23, %r23, 32;
	cvt.s64.s32 	%rd27, %r23;
	setp.gt.u64 	%p2, %rd17, %rd27;
	@%p2 bra 	$L__BB0_2;
$L__BB0_3:
	mul.wide.u32 	%rd28, %r1, 32;
	cvta.to.global.u64 	%rd29, %rd15;
	add.s64 	%rd30, %rd5, %rd3;
	or.b64  	%rd31, %rd28, %rd4;
	mad.lo.s64 	%rd32, %rd16, %rd30, %rd31;
	shl.b64 	%rd33, %rd32, 2;
	add.s64 	%rd34, %rd29, %rd33;
	st.global.f32 	[%rd34], %f104;
	ret;

}


// ===== COMPILED SASS (sm_100) =====

	.target	sm_100

	.elftype	@"ET_EXEC"


//--------------------- .note.nv.tkinfo           --------------------------
	.section	.note.nv.tkinfo,"",@"SHT_NOTE"
	.sectionflags	@"SHF_NOTE_NV_TKINFO"
	.tkinfo
        /*0018*/ 	.word	0x00000002
        /*0030*/ 	.string	""
        /*0030*/ 	.string	"ptxas"
        /*0030*/ 	.string	"Cuda compilation tools, release 13.0, V13.0.88"
        /*0030*/ 	.string	"Build cuda_13.0.r13.0/compiler.36424714_0"
        /*0030*/ 	.string	"-arch sm_100 -m 64 "



//--------------------- .note.nv.cuinfo           --------------------------
	.section	.note.nv.cuinfo,"",@"SHT_NOTE"
	.sectionflags	@"SHF_NOTE_NV_CUINFO"
        /*0018*/ 	.short	0x0002
        /*001a*/ 	.short	0x0064
        /*001c*/ 	.short	0x0082
	.zero		2


//--------------------- .nv.info                  --------------------------
	.section	.nv.info,"",@"SHT_CUDA_INFO"
	.align	4


	//----- nvinfo : EIATTR_REGCOUNT
	.align		4
        /*0000*/ 	.byte	0x04, 0x2f
        /*0002*/ 	.short	(.L_1 - .L_0)
	.align		4
.L_0:
        /*0004*/ 	.word	index@(_Z11gemm_kernelIfLm32ELm32ELm32EEvPT_S1_S1_mmm)
        /*0008*/ 	.word	0x00000020


	//----- nvinfo : EIATTR_FRAME_SIZE
	.align		4
.L_1:
        /*000c*/ 	.byte	0x04, 0x11
        /*000e*/ 	.short	(.L_3 - .L_2)
	.align		4
.L_2:
        /*0010*/ 	.word	index@(_Z11gemm_kernelIfLm32ELm32ELm32EEvPT_S1_S1_mmm)
        /*0014*/ 	.word	0x00000000


	//----- nvinfo : EIATTR_MIN_STACK_SIZE
	.align		4
.L_3:
        /*0018*/ 	.byte	0x04, 0x12
        /*001a*/ 	.short	(.L_5 - .L_4)
	.align		4
.L_4:
        /*001c*/ 	.word	index@(_Z11gemm_kernelIfLm32ELm32ELm32EEvPT_S1_S1_mmm)
        /*0020*/ 	.word	0x00000000
.L_5:


//--------------------- .nv.compat                --------------------------
	.section	.nv.compat,"",@"SHT_CUDA_COMPAT_INFO"
	.align	4
        /*0000*/ 	.byte	0x02, 0x09, 0x00, 0x00, 0x02, 0x02, 0x01, 0x00, 0x02, 0x05, 0x05, 0x00, 0x03, 0x07, 0x01, 0x01
        /*0010*/ 	.byte	0x02, 0x03, 0x00, 0x00, 0x02, 0x06, 0x01, 0x00, 0x04, 0x0b, 0x08, 0x00, 0x09, 0x00, 0x00, 0x00
        /*0020*/ 	.byte	0x00, 0x00, 0x00, 0x00


//--------------------- .nv.info._Z11gemm_kernelIfLm32ELm32ELm32EEvPT_S1_S1_mmm --------------------------
	.section	.nv.info._Z11gemm_kernelIfLm32ELm32ELm32EEvPT_S1_S1_mmm,"",@"SHT_CUDA_INFO"
	.sectionflags	@""
	.align	4


	//----- nvinfo : EIATTR_CUDA_API_VERSION
	.align		4
        /*0000*/ 	.byte	0x04, 0x37
        /*0002*/ 	.short	(.L_7 - .L_6)
.L_6:
        /*0004*/ 	.word	0x00000082


	//----- nvinfo : EIATTR_KPARAM_INFO
	.align		4
.L_7:
        /*0008*/ 	.byte	0x04, 0x17
        /*000a*/ 	.short	(.L_9 - .L_8)
.L_8:
        /*000c*/ 	.word	0x00000000
        /*0010*/ 	.short	0x0005
        /*0012*/ 	.short	0x0028
        /*0014*/ 	.byte	0x00, 0xf0, 0x21, 0x00


	//----- nvinfo : EIATTR_KPARAM_INFO
	.align		4
.L_9:
        /*0018*/ 	.byte	0x04, 0x17
        /*001a*/ 	.short	(.L_11 - .L_10)
.L_10:
        /*001c*/ 	.word	0x00000000
        /*0020*/ 	.short	0x0004
        /*0022*/ 	.short	0x0020
        /*0024*/ 	.byte	0x00, 0xf0, 0x21, 0x00


	//----- nvinfo : EIATTR_KPARAM_INFO
	.align		4
.L_11:
        /*0028*/ 	.byte	0x04, 0x17
        /*002a*/ 	.short	(.L_13 - .L_12)
.L_12:
        /*002c*/ 	.word	0x00000000
        /*0030*/ 	.short	0x0003
        /*0032*/ 	.short	0x0018
        /*0034*/ 	.byte	0x00, 0xf0, 0x21, 0x00


	//----- nvinfo : EIATTR_KPARAM_INFO
	.align		4
.L_13:
        /*0038*/ 	.byte	0x04, 0x17
        /*003a*/ 	.short	(.L_15 - .L_14)
.L_14:
        /*003c*/ 	.word	0x00000000
        /*0040*/ 	.short	0x0002
        /*0042*/ 	.short	0x0010
        /*0044*/ 	.byte	0x00, 0xf5, 0x21, 0x00


	//----- nvinfo : EIATTR_KPARAM_INFO
	.align		4
.L_15:
        /*0048*/ 	.byte	0x04, 0x17
        /*004a*/ 	.short	(.L_17 - .L_16)
.L_16:
        /*004c*/ 	.word	0x00000000
        /*0050*/ 	.short	0x0001
        /*0052*/ 	.short	0x0008
        /*0054*/ 	.byte	0x00, 0xf5, 0x21, 0x00


	//----- nvinfo : EIATTR_KPARAM_INFO
	.align		4
.L_17:
        /*0058*/ 	.byte	0x04, 0x17
        /*005a*/ 	.short	(.L_19 - .L_18)
.L_18:
        /*005c*/ 	.word	0x00000000
        /*0060*/ 	.short	0x0000
        /*0062*/ 	.short	0x0000
        /*0064*/ 	.byte	0x00, 0xf5, 0x21, 0x00


	//----- nvinfo : EIATTR_SPARSE_MMA_MASK
	.align		4
.L_19:
        /*0068*/ 	.byte	0x03, 0x50
        /*006a*/ 	.short	0x0000


	//----- nvinfo : EIATTR_MAXREG_COUNT
	.align		4
        /*006c*/ 	.byte	0x03, 0x1b
        /*006e*/ 	.short	0x00ff


	//----- nvinfo : EIATTR_NUM_BARRIERS
	.align		4
        /*0070*/ 	.byte	0x02, 0x4c
        /*0072*/ 	.byte	0x01
	.zero		1


	//----- nvinfo : EIATTR_MERCURY_ISA_VERSION
	.align		4
        /*0074*/ 	.byte	0x03, 0x5f
        /*0076*/ 	.short	0x0101


	//----- nvinfo : EIATTR_VRC_CTA_INIT_COUNT
	.align		4
        /*0078*/ 	.byte	0x02, 0x4a
	.zero		1
	.zero		1


	//----- nvinfo : EIATTR_EXIT_INSTR_OFFSETS
	.align		4
        /*007c*/ 	.byte	0x04, 0x1c
        /*007e*/ 	.short	(.L_21 - .L_20)


	//   ....[0]....
.L_20:
        /*0080*/ 	.word	0x00000940


	//----- nvinfo : EIATTR_CBANK_PARAM_SIZE
	.align		4
.L_21:
        /*0084*/ 	.byte	0x03, 0x19
        /*0086*/ 	.short	0x0030


	//----- nvinfo : EIATTR_PARAM_CBANK
	.align		4
        /*0088*/ 	.byte	0x04, 0x0a
        /*008a*/ 	.short	(.L_23 - .L_22)
	.align		4
.L_22:
        /*008c*/ 	.word	index@(.nv.constant0._Z11gemm_kernelIfLm32ELm32ELm32EEvPT_S1_S1_mmm)
        /*0090*/ 	.short	0x0380
        /*0092*/ 	.short	0x0030


	//----- nvinfo : EIATTR_SW_WAR
	.align		4
.L_23:
        /*0094*/ 	.byte	0x04, 0x36
        /*0096*/ 	.short	(.L_25 - .L_24)
.L_24:
        /*0098*/ 	.word	0x00000008
.L_25:


//--------------------- .nv.callgraph             --------------------------
	.section	.nv.callgraph,"",@"SHT_CUDA_CALLGRAPH"
	.align	4
	.sectionentsize	8
	.align		4
        /*0000*/ 	.word	0x00000000
	.align		4
        /*0004*/ 	.word	0xffffffff
	.align		4
        /*0008*/ 	.word	0x00000000
	.align		4
        /*000c*/ 	.word	0xfffffffe
	.align		4
        /*0010*/ 	.word	0x00000000
	.align		4
        /*0014*/ 	.word	0xfffffffd
	.align		4
        /*0018*/ 	.word	0x00000000
	.align		4
        /*001c*/ 	.word	0xfffffffc


//--------------------- .text._Z11gemm_kernelIfLm32ELm32ELm32EEvPT_S1_S1_mmm --------------------------
	.section	.text._Z11gemm_kernelIfLm32ELm32ELm32EEvPT_S1_S1_mmm,"ax",@progbits
	.align	128
        .global         _Z11gemm_kernelIfLm32ELm32ELm32EEvPT_S1_S1_mmm
        .type           _Z11gemm_kernelIfLm32ELm32ELm32EEvPT_S1_S1_mmm,@function
        .size           _Z11gemm_kernelIfLm32ELm32ELm32EEvPT_S1_S1_mmm,(.L_x_3 - _Z11gemm_kernelIfLm32ELm32ELm32EEvPT_S1_S1_mmm)
        .other          _Z11gemm_kernelIfLm32ELm32ELm32EEvPT_S1_S1_mmm,@"STO_CUDA_ENTRY STV_DEFAULT"
_Z11gemm_kernelIfLm32ELm32ELm32EEvPT_S1_S1_mmm:
.text._Z11gemm_kernelIfLm32ELm32ELm32EEvPT_S1_S1_mmm:
[----:B------:R-:W-:Y:S01]  /*0000*/  LDC R1, c[0x0][0x37c] ;  /* 0x0000df00ff017b82 */ /* 0x000fe20000000800 */
[----:B------:R-:W0:Y:S01]  /*0010*/  LDCU.64 UR16, c[0x0][0x3a8] ;  /* 0x00007500ff1077ac */ /* 0x000e220008000a00 */
[----:B------:R-:W1:Y:S06]  /*0020*/  S2R R6, SR_TID.X ;  /* 0x0000000000067919 */ /* 0x000e6c0000002100 */
[----:B------:R-:W2:Y:S01]  /*0030*/  S2UR UR6, SR_CTAID.Y ;  /* 0x00000000000679c3 */ /* 0x000ea20000002600 */
[----:B------:R-:W-:Y:S01]  /*0040*/  HFMA2 R27, -RZ, RZ, 0, 0 ;  /* 0x00000000ff1b7431 */ /* 0x000fe200000001ff */
[----:B------:R-:W3:Y:S01]  /*0050*/  LDCU.64 UR14, c[0x0][0x358] ;  /* 0x00006b00ff0e77ac */ /* 0x000ee20008000a00 */
[----:B------:R-:W4:Y:S01]  /*0060*/  S2R R7, SR_CTAID.X ;  /* 0x0000000000077919 */ /* 0x000f220000002500 */
[----:B0-----:R-:W-:-:S04]  /*0070*/  UISETP.NE.U32.AND UP0, UPT, UR16, URZ, UPT ;  /* 0x000000ff1000728c */ /* 0x001fc8000bf05070 */
[----:B------:R-:W-:Y:S02]  /*0080*/  UISETP.NE.AND.EX UP0, UPT, UR17, URZ, UPT, UP0 ;  /* 0x000000ff1100728c */ /* 0x000fe4000bf05300 */
[----:B--2---:R-:W-:Y:S01]  /*0090*/  USHF.L.U32 UR6, UR6, 0x5, URZ ;  /* 0x0000000506067899 */ /* 0x004fe200080006ff */
[----:B-1----:R-:W-:-:S06]  /*00a0*/  SHF.R.U32.HI R17, RZ, 0x5, R6 ;  /* 0x00000005ff117819 */ /* 0x002fcc0000011606 */
[----:B---3--:R-:W-:Y:S05]  /*00b0*/  BRA.U !UP0, `(.L_x_0) ;  /* 0x0000000508ec7547 */ /* 0x008fea000b800000 */
[----:B------:R-:W0:Y:S01]  /*00c0*/  LDCU.64 UR12, c[0x0][0x380] ;  /* 0x00007000ff0c77ac */ /* 0x000e220008000a00 */
[----:B------:R-:W1:Y:S01]  /*00d0*/  LDC.64 R4, c[0x0][0x3a0] ;  /* 0x0000e800ff047b82 */ /* 0x000e620000000a00 */
[C---:B------:R-:W-:Y:S01]  /*00e0*/  LOP3.LUT R9, R6.reuse, 0x3e0, RZ, 0xc0, !PT ;  /* 0x000003e006097812 */ /* 0x040fe200078ec0ff */
[----:B------:R-:W-:Y:S01]  /*00f0*/  UIMAD.WIDE.U32 UR4, UR6, UR16, URZ ;  /* 0x00000010060472a5 */ /* 0x000fe2000f8e00ff */
[----:B------:R-:W-:Y:S02]  /*0100*/  LOP3.LUT R8, R6, 0x1f, RZ, 0xc0, !PT ;  /* 0x0000001f06087812 */ /* 0x000fe400078ec0ff */
[----:B------:R-:W-:Y:S01]  /*0110*/  LOP3.LUT R20, R9, 0x1f, R6, 0xf8, !PT ;  /* 0x0000001f09147812 */ /* 0x000fe200078ef806 */
[----:B------:R-:W-:Y:S02]  /*0120*/  UIMAD UR10, UR6, UR17, UR5 ;  /* 0x00000011060a72a4 */ /* 0x000fe4000f8e0205 */
[----:B------:R-:W4:Y:S01]  /*0130*/  LDC.64 R2, c[0x0][0x388] ;  /* 0x0000e200ff027b82 */ /* 0x000f220000000a00 */
[----:B------:R-:W-:-:S02]  /*0140*/  MOV R9, RZ ;  /* 0x000000ff00097202 */ /* 0x000fc40000000f00 */
[----:B------:R-:W-:Y:S02]  /*0150*/  SHF.L.U32 R16, R6, 0x2, RZ ;  /* 0x0000000206107819 */ /* 0x000fe400000006ff */
[----:B------:R-:W-:Y:S01]  /*0160*/  MOV R27, RZ ;  /* 0x000000ff001b7202 */ /* 0x000fe20000000f00 */
[C---:B------:R-:W-:Y:S01]  /*0170*/  IMAD.WIDE.U32 R24, R17.reuse, UR16, R8 ;  /* 0x0000001011187c25 */ /* 0x040fe2000f8e0008 */
[----:B------:R-:W-:Y:S01]  /*0180*/  LOP3.LUT R16, R16, 0xf80, RZ, 0xc0, !PT ;  /* 0x00000f8010107812 */ /* 0x000fe200078ec0ff */
[----:B------:R-:W2:Y:S01]  /*0190*/  S2UR UR8, SR_CgaCtaId ;  /* 0x00000000000879c3 */ /* 0x000ea20000008800 */
[----:B0-----:R-:W-:Y:S01]  /*01a0*/  ULEA UR9, UP0, UR4, UR12, 0x2 ;  /* 0x0000000c04097291 */ /* 0x001fe2000f8010ff */
[----:B------:R-:W-:-:S03]  /*01b0*/  IMAD R11, R17, UR17, R25 ;  /* 0x00000011110b7c24 */ /* 0x000fc6000f8e0219 */
[----:B------:R-:W-:-:S03]  /*01c0*/  ULEA.HI.X UR10, UR4, UR13, UR10, 0x2, UP0 ;  /* 0x0000000d040a7291 */ /* 0x000fc600080f140a */
[----:B------:R-:W-:Y:S01]  /*01d0*/  UMOV UR4, 0x400 ;  /* 0x0000040000047882 */ /* 0x000fe20000000000 */
[----:B-1----:R-:W-:Y:S01]  /*01e0*/  IMAD.WIDE.U32 R22, R17, R4, R8 ;  /* 0x0000000411167225 */ /* 0x002fe200078e0008 */
[----:B------:R-:W-:-:S03]  /*01f0*/  UIADD3 UR7, UPT, UPT, UR4, 0x1000, URZ ;  /* 0x0000100004077890 */ /* 0x000fc6000fffe0ff */
[----:B------:R-:W-:Y:S02]  /*0200*/  IMAD R9, R17, R5, R23 ;  /* 0x0000000511097224 */ /* 0x000fe400078e0217 */
[----:B----4-:R-:W-:-:S03]  /*0210*/  IMAD.WIDE.U32 R2, R7, 0x80, R2 ;  /* 0x0000008007027825 */ /* 0x010fc600078e0002 */
[----:B------:R-:W-:Y:S02]  /*0220*/  SHF.L.U64.HI R18, R22, 0x2, R9 ;  /* 0x0000000216127819 */ /* 0x000fe40000010209 */
[----:B------:R-:W-:Y:S02]  /*0230*/  MOV R0, R2 ;  /* 0x0000000200007202 */ /* 0x000fe40000000f00 */
[----:B------:R-:W-:Y:S01]  /*0240*/  SHF.L.U64.HI R2, R4, 0x7, R5 ;  /* 0x0000000704027819 */ /* 0x000fe20000010205 */
[----:B--2---:R-:W-:Y:S01]  /*0250*/  ULEA UR5, UR8, UR4, 0x18 ;  /* 0x0000000408057291 */ /* 0x004fe2000f8ec0ff */
[----:B------:R-:W-:Y:S01]  /*0260*/  SHF.L.U64.HI R5, R24, 0x2, R11 ;  /* 0x0000000218057819 */ /* 0x000fe2000001020b */
[----:B------:R-:W-:Y:S01]  /*0270*/  ULEA UR7, UR8, UR7, 0x18 ;  /* 0x0000000708077291 */ /* 0x000fe2000f8ec0ff */
[----:B------:R-:W-:-:S03]  /*0280*/  UMOV UR4, URZ ;  /* 0x000000ff00047c82 */ /* 0x000fc60008000000 */
[C---:B------:R-:W-:Y:S02]  /*0290*/  LEA R21, R20.reuse, UR5, 0x2 ;  /* 0x0000000514157c11 */ /* 0x040fe4000f8e10ff */
[----:B------:R-:W-:Y:S02]  /*02a0*/  LEA R20, R20, UR7, 0x2 ;  /* 0x0000000714147c11 */ /* 0x000fe4000f8e10ff */
[----:B------:R-:W-:-:S07]  /*02b0*/  LEA R19, R8, UR7, 0x2 ;  /* 0x0000000708137c11 */ /* 0x000fce000f8e10ff */
.L_x_1:
[----:B------:R-:W-:Y:S02]  /*02c0*/  LEA R10, P0, R24, UR9, 0x2 ;  /* 0x00000009180a7c11 */ /* 0x000fe4000f8010ff */
[----:B------:R-:W-:Y:S02]  /*02d0*/  LEA R8, P1, R22, R0, 0x2 ;  /* 0x0000000016087211 */ /* 0x000fe400078210ff */
[----:B------:R-:W-:Y:S02]  /*02e0*/  IADD3.X R11, PT, PT, R5, UR10, RZ, P0, !PT ;  /* 0x0000000a050b7c10 */ /* 0x000fe400087fe4ff */
[----:B------:R-:W-:-:S03]  /*02f0*/  IADD3.X R9, PT, PT, R3, R18, RZ, P1, !PT ;  /* 0x0000001203097210 */ /* 0x000fc60000ffe4ff */
[----:B------:R-:W2:Y:S04]  /*0300*/  LDG.E R10, desc[UR14][R10.64] ;  /* 0x0000000e0a0a7981 */ /* 0x000ea8000c1e1900 */
[----:B------:R-:W3:Y:S01]  /*0310*/  LDG.E R9, desc[UR14][R8.64] ;  /* 0x0000000e08097981 */ /* 0x000ee2000c1e1900 */
[----:B------:R-:W-:Y:S01]  /*0320*/  UIADD3 UR4, UPT, UPT, UR4, 0x20, URZ ;  /* 0x0000002004047890 */ /* 0x000fe2000fffe0ff */
[----:B------:R-:W-:Y:S01]  /*0330*/  LEA R0, P0, R4, R0, 0x7 ;  /* 0x0000000004007211 */ /* 0x000fe200078038ff */
[----:B------:R-:W-:Y:S02]  /*0340*/  UIADD3 UR9, UP1, UPT, UR9, 0x80, URZ ;  /* 0x0000008009097890 */ /* 0x000fe4000ff3e0ff */
[----:B------:R-:W-:Y:S01]  /*0350*/  USHF.R.S32.HI UR7, URZ, 0x1f, UR4 ;  /* 0x0000001fff077899 */ /* 0x000fe20008011404 */
[----:B------:R-:W-:Y:S01]  /*0360*/  IADD3.X R3, PT, PT, R3, R2, RZ, P0, !PT ;  /* 0x0000000203037210 */ /* 0x000fe200007fe4ff */
[----:B------:R-:W-:-:S02]  /*0370*/  UISETP.GE.U32.AND UP0, UPT, UR4, UR16, UPT ;  /* 0x000000100400728c */ /* 0x000fc4000bf06070 */
[----:B------:R-:W-:Y:S02]  /*0380*/  UIADD3.X UR10, UPT, UPT, URZ, UR10, URZ, UP1, !UPT ;  /* 0x0000000aff0a7290 */ /* 0x000fe40008ffe4ff */
[----:B------:R-:W-:Y:S01]  /*0390*/  UISETP.GE.U32.AND.EX UP0, UPT, UR7, UR17, UPT, UP0 ;  /* 0x000000110700728c */ /* 0x000fe2000bf06100 */
[----:B--2---:R-:W-:Y:S04]  /*03a0*/  STS [R21], R10 ;  /* 0x0000000a15007388 */ /* 0x004fe80000000800 */
[----:B---3--:R-:W-:Y:S01]  /*03b0*/  STS [R20], R9 ;  /* 0x0000000914007388 */ /* 0x008fe20000000800 */
[----:B------:R-:W-:Y:S06]  /*03c0*/  BAR.SYNC.DEFER_BLOCKING 0x0 ;  /* 0x0000000000007b1d */ /* 0x000fec0000010000 */
[----:B------:R-:W-:Y:S04]  /*03d0*/  LDS R28, [R19] ;  /* 0x00000000131c7984 */ /* 0x000fe80000000800 */
[----:B------:R-:W0:Y:S04]  /*03e0*/  LDS.128 R12, [R16+UR5] ;  /* 0x00000005100c7984 */ /* 0x000e280008000c00 */
[----:B------:R-:W1:Y:S04]  /*03f0*/  LDS R29, [R19+0x80] ;  /* 0x00008000131d7984 */ /* 0x000e680000000800 */
[----:B------:R-:W2:Y:S04]  /*0400*/  LDS R8, [R19+0x100] ;  /* 0x0001000013087984 */ /* 0x000ea80000000800 */
[----:B------:R-:W3:Y:S01]  /*0410*/  LDS R26, [R19+0x180] ;  /* 0x00018000131a7984 */ /* 0x000ee20000000800 */
[----:B0-----:R-:W-:-:S03]  /*0420*/  FFMA R12, R12, R28, R27 ;  /* 0x0000001c0c0c7223 */ /* 0x001fc6000000001b */
[----:B------:R-:W-:Y:S01]  /*0430*/  LDS R27, [R19+0x280] ;  /* 0x00028000131b7984 */ /* 0x000fe20000000800 */
[----:B-1----:R-:W-:-:S03]  /*0440*/  FFMA R29, R29, R13, R12 ;  /* 0x0000000d1d1d7223 */ /* 0x002fc6000000000c */
[----:B------:R-:W-:Y:S01]  /*0450*/  LDS R13, [R19+0x200] ;  /* 0x00020000130d7984 */ /* 0x000fe20000000800 */
[----:B--2---:R-:W-:-:S03]  /*0460*/  FFMA R29, R8, R14, R29 ;  /* 0x0000000e081d7223 */ /* 0x004fc6000000001d */
[----:B------:R-:W0:Y:S01]  /*0470*/  LDS.128 R8, [R16+UR5+0x10] ;  /* 0x0000100510087984 */ /* 0x000e220008000c00 */
[----:B---3--:R-:W-:-:S03]  /*0480*/  FFMA R15, R26, R15, R29 ;  /* 0x0000000f1a0f7223 */ /* 0x008fc6000000001d */
[----:B------:R-:W1:Y:S04]  /*0490*/  LDS R12, [R19+0x300] ;  /* 0x00030000130c7984 */ /* 0x000e680000000800 */
[----:B------:R-:W2:Y:S04]  /*04a0*/  LDS R26, [R19+0x380] ;  /* 0x00038000131a7984 */ /* 0x000ea80000000800 */
[----:B------:R-:W-:Y:S01]  /*04b0*/  LDS R29, [R19+0xf80] ;  /* 0x000f8000131d7984 */ /* 0x000fe20000000800 */
[----:B0-----:R-:W-:-:S04]  /*04c0*/  FFMA R8, R8, R13, R15 ;  /* 0x0000000d08087223 */ /* 0x001fc8000000000f */
[----:B------:R-:W-:Y:S02]  /*04d0*/  FFMA R27, R27, R9, R8 ;  /* 0x000000091b1b7223 */ /* 0x000fe40000000008 */
[----:B------:R-:W-:Y:S02]  /*04e0*/  LDS R9, [R19+0x400] ;  /* 0x0004000013097984 */ /* 0x000fe40000000800 */
[----:B-1----:R-:W-:Y:S02]  /*04f0*/  FFMA R27, R12, R10, R27 ;  /* 0x0000000a0c1b7223 */ /* 0x002fe4000000001b */
[----:B------:R-:W0:Y:S02]  /*0500*/  LDS.128 R12, [R16+UR5+0x20] ;  /* 0x00002005100c7984 */ /* 0x000e240008000c00 */
[----:B--2---:R-:W-:Y:S02]  /*0510*/  FFMA R11, R26, R11, R27 ;  /* 0x0000000b1a0b7223 */ /* 0x004fe4000000001b */
[----:B------:R-:W1:Y:S04]  /*0520*/  LDS R27, [R19+0x480] ;  /* 0x00048000131b7984 */ /* 0x000e680000000800 */
[----:B------:R-:W2:Y:S04]  /*0530*/  LDS R8, [R19+0x500] ;  /* 0x0005000013087984 */ /* 0x000ea80000000800 */
[----:B------:R-:W3:Y:S01]  /*0540*/  LDS R26, [R19+0x580] ;  /* 0x00058000131a7984 */ /* 0x000ee20000000800 */
[----:B0-----:R-:W-:-:S04]  /*0550*/  FFMA R12, R12, R9, R11 ;  /* 0x000000090c0c7223 */ /* 0x001fc8000000000b */
[----:B-1----:R-:W-:Y:S02]  /*0560*/  FFMA R27, R27, R13, R12 ;  /* 0x0000000d1b1b7223 */ /* 0x002fe4000000000c */
[----:B------:R-:W-:Y:S02]  /*0570*/  LDS R13, [R19+0x600] ;  /* 0x00060000130d7984 */ /* 0x000fe40000000800 */
[----:B--2---:R-:W-:Y:S02]  /*0580*/  FFMA R27, R8, R14, R27 ;  /* 0x0000000e081b7223 */ /* 0x004fe4000000001b */
[----:B------:R-:W0:Y:S02]  /*0590*/  LDS.128 R8, [R16+UR5+0x30] ;  /* 0x0000300510087984 */ /* 0x000e240008000c00 */
[----:B---3--:R-:W-:Y:S02]  /*05a0*/  FFMA R15, R26, R15, R27 ;  /* 0x0000000f1a0f7223 */ /* 0x008fe4000000001b */
        /* <DEDUP_REMOVED lines=37> */
[----:B------:R-:W2:Y:S01]  /*0800*/  LDS R12, [R19+0xf00] ;  /* 0x000f0000130c7984 */ /* 0x000ea20000000800 */
[----:B0-----:R-:W-:-:S04]  /*0810*/  FFMA R8, R8, R13, R15 ;  /* 0x0000000d08087223 */ /* 0x001fc8000000000f */
[----:B-1----:R-:W-:-:S04]  /*0820*/  FFMA R9, R27, R9, R8 ;  /* 0x000000091b097223 */ /* 0x002fc80000000008 */
[----:B--2---:R-:W-:-:S04]  /*0830*/  FFMA R10, R12, R10, R9 ;  /* 0x0000000a0c0a7223 */ /* 0x004fc80000000009 */
[----:B------:R-:W-:Y:S01]  /*0840*/  FFMA R27, R29, R11, R10 ;  /* 0x0000000b1d1b7223 */ /* 0x000fe2000000000a */
[----:B------:R-:W-:Y:S06]  /*0850*/  BAR.SYNC.DEFER_BLOCKING 0x0 ;  /* 0x0000000000007b1d */ /* 0x000fec0000010000 */
[----:B------:R-:W-:Y:S05]  /*0860*/  BRA.U !UP0, `(.L_x_1) ;  /* 0xfffffff908947547 */ /* 0x000fea000b83ffff */
.L_x_0:
[----:B------:R-:W0:Y:S01]  /*0870*/  LDCU.64 UR8, c[0x0][0x3a0] ;  /* 0x00007400ff0877ac */ /* 0x000e220008000a00 */
[----:B------:R-:W-:Y:S01]  /*0880*/  IADD3 R17, P0, PT, R17, UR6, RZ ;  /* 0x0000000611117c10 */ /* 0x000fe2000ff1e0ff */
[----:B----4-:R-:W-:Y:S01]  /*0890*/  IMAD.WIDE.U32 R2, R7, 0x20, RZ ;  /* 0x0000002007027825 */ /* 0x010fe200078e00ff */
[----:B------:R-:W1:Y:S02]  /*08a0*/  LDCU.64 UR4, c[0x0][0x390] ;  /* 0x00007200ff0477ac */ /* 0x000e640008000a00 */
[----:B------:R-:W-:Y:S02]  /*08b0*/  IADD3.X R0, PT, PT, RZ, RZ, RZ, P0, !PT ;  /* 0x000000ffff007210 */ /* 0x000fe400007fe4ff */
[----:B------:R-:W-:-:S03]  /*08c0*/  LOP3.LUT R2, R2, 0x1f, R6, 0xf8, !PT ;  /* 0x0000001f02027812 */ /* 0x000fc600078ef806 */
[----:B0-----:R-:W-:Y:S02]  /*08d0*/  IMAD R0, R0, UR8, RZ ;  /* 0x0000000800007c24 */ /* 0x001fe4000f8e02ff */
[----:B------:R-:W-:-:S04]  /*08e0*/  IMAD.WIDE.U32 R2, R17, UR8, R2 ;  /* 0x0000000811027c25 */ /* 0x000fc8000f8e0002 */
[----:B------:R-:W-:Y:S01]  /*08f0*/  IMAD R17, R17, UR9, R0 ;  /* 0x0000000911117c24 */ /* 0x000fe2000f8e0200 */
[----:B-1----:R-:W-:-:S04]  /*0900*/  LEA R4, P0, R2, UR4, 0x2 ;  /* 0x0000000402047c11 */ /* 0x002fc8000f8010ff */
[----:B------:R-:W-:-:S04]  /*0910*/  IADD3 R3, PT, PT, R3, R17, RZ ;  /* 0x0000001103037210 */ /* 0x000fc80007ffe0ff */
[----:B------:R-:W-:-:S05]  /*0920*/  LEA.HI.X R5, R2, UR5, R3, 0x2, P0 ;  /* 0x0000000502057c11 */ /* 0x000fca00080f1403 */
[----:B------:R-:W-:Y:S01]  /*0930*/  STG.E desc[UR14][R4.64], R27 ;  /* 0x0000001b04007986 */ /* 0x000fe2000c10190e */
[----:B------:R-:W-:Y:S05]  /*0940*/  EXIT ;  /* 0x000000000000794d */ /* 0x000fea0003800000 */
.L_x_2:
[----:B------:R-:W-:-:S00]  /*0950*/  BRA `(.L_x_2) ;  /* 0xfffffffc00fc7947 */ /* 0x000fc0000383ffff */
[----:B------:R-:W-:-:S00]  /*0960*/  NOP ;  /* 0x0000000000007918 */ /* 0x000fc00000000000 */
        /* <DEDUP_REMOVED lines=9> */
.L_x_3:


//--------------------- .nv.shared._Z11gemm_kernelIfLm32ELm32ELm32EEvPT_S1_S1_mmm --------------------------
	.section	.nv.shared._Z11gemm_kernelIfLm32ELm32ELm32EEvPT_S1_S1_mmm,"aw",@nobits
	.sectionflags	@""
	.align	4
.nv.shared._Z11gemm_kernelIfLm32ELm32ELm32EEvPT_S1_S1_mmm:
	.zero		9216


//--------------------- .nv.shared.reserved.0     --------------------------
	.section	.nv.shared.reserved.0,"aw",@nobits
	.weak		__nv_reservedSMEM_offset_0_alias
	.size		__nv_reservedSMEM_offset_0_alias, 0, 64
	.other		__nv_reservedSMEM_offset_0_alias,@"STO_CUDA_RESERVED_SHARED STV_DEFAULT"
__nv_reservedSMEM_offset_0_alias:
	.zero		0
	.zero		64


//--------------------- .nv.constant0._Z11gemm_kernelIfLm32ELm32ELm32EEvPT_S1_S1_mmm --------------------------
	.section	.nv.constant0._Z11gemm_kernelIfLm32ELm32ELm32EEvPT_S1_S1_mmm,"a",@progbits
	.sectionflags	@""
	.align	4
.nv.constant0._Z11gemm_kernelIfLm32ELm32ELm32EEvPT_S1_S1_mmm:
	.zero		944


//--------------------- SYMBOLS --------------------------

	.type		.nv.reservedSmem.offset0,@object
	.size		.nv.reservedSmem.offset0,0x4
	.type		.nv.reservedSmem.cap,@object
	.size		.nv.reservedSmem.cap,0x4
